	.headerflags	@"EF_CUDA_TEXMODE_UNIFIED EF_CUDA_64BIT_ADDRESS EF_CUDA_ACCELERATORS EF_CUDA_SM90 EF_CUDA_VIRTUAL_SM(EF_CUDA_SM90)"
	.elftype	@"ET_EXEC"


//--------------------- .nv.info                  --------------------------
	.section	.nv.info,"",@"SHT_CUDA_INFO"
	.align	4


	//----- nvinfo : EIATTR_REGCOUNT
	.align		4
        /*0000*/ 	.byte	0x04, 0x2f
        /*0002*/ 	.short	(.L_1 - .L_0)
	.align		4
.L_0:
        /*0004*/ 	.word	index@(triton_poi_fused_clone_0)
        /*0008*/ 	.word	0x00000014


	//----- nvinfo : EIATTR_MIN_STACK_SIZE
	.align		4
.L_1:
        /*000c*/ 	.byte	0x04, 0x12
        /*000e*/ 	.short	(.L_3 - .L_2)
	.align		4
.L_2:
        /*0010*/ 	.word	index@(triton_poi_fused_clone_0)
        /*0014*/ 	.word	0x00000000


	//----- nvinfo : EIATTR_FRAME_SIZE
	.align		4
.L_3:
        /*0018*/ 	.byte	0x04, 0x11
        /*001a*/ 	.short	(.L_5 - .L_4)
	.align		4
.L_4:
        /*001c*/ 	.word	index@(triton_poi_fused_clone_0)
        /*0020*/ 	.word	0x00000000


	//----- nvinfo : EIATTR_MIN_STACK_SIZE
	.align		4
.L_5:
        /*0024*/ 	.byte	0x04, 0x12
        /*0026*/ 	.short	(.L_7 - .L_6)
	.align		4
.L_6:
        /*0028*/ 	.word	index@(triton_poi_fused_clone_0)
        /*002c*/ 	.word	0x00000000
.L_7:


//--------------------- .nv.info.triton_poi_fused_clone_0 --------------------------
	.section	.nv.info.triton_poi_fused_clone_0,"",@"SHT_CUDA_INFO"
	.sectionflags	@""
	.align	4


	//----- nvinfo : EIATTR_CUDA_API_VERSION
	.align		4
        /*0000*/ 	.byte	0x04, 0x37
        /*0002*/ 	.short	(.L_9 - .L_8)
.L_8:
        /*0004*/ 	.word	0x0000007c


	//----- nvinfo : EIATTR_KPARAM_INFO
	.align		4
.L_9:
        /*0008*/ 	.byte	0x04, 0x17
        /*000a*/ 	.short	(.L_11 - .L_10)
.L_10:
        /*000c*/ 	.word	0x00000000
        /*0010*/ 	.short	0x0007
        /*0012*/ 	.short	0x0034
        /*0014*/ 	.byte	0x00, 0xf0, 0x11, 0x00


	//----- nvinfo : EIATTR_KPARAM_INFO
	.align		4
.L_11:
        /*0018*/ 	.byte	0x04, 0x17
        /*001a*/ 	.short	(.L_13 - .L_12)
.L_12:
        /*001c*/ 	.word	0x00000000
        /*0020*/ 	.short	0x0006
        /*0022*/ 	.short	0x0030
        /*0024*/ 	.byte	0x00, 0xf0, 0x11, 0x00


	//----- nvinfo : EIATTR_KPARAM_INFO
	.align		4
.L_13:
        /*0028*/ 	.byte	0x04, 0x17
        /*002a*/ 	.short	(.L_15 - .L_14)
.L_14:
        /*002c*/ 	.word	0x00000000
        /*0030*/ 	.short	0x0005
        /*0032*/ 	.short	0x0028
        /*0034*/ 	.byte	0x00, 0xf4, 0x21, 0x00


	//----- nvinfo : EIATTR_KPARAM_INFO
	.align		4
.L_15:
        /*0038*/ 	.byte	0x04, 0x17
        /*003a*/ 	.short	(.L_17 - .L_16)
.L_16:
        /*003c*/ 	.word	0x00000000
        /*0040*/ 	.short	0x0004
        /*0042*/ 	.short	0x0020
        /*0044*/ 	.byte	0x00, 0xf4, 0x21, 0x00


	//----- nvinfo : EIATTR_KPARAM_INFO
	.align		4
.L_17:
        /*0048*/ 	.byte	0x04, 0x17
        /*004a*/ 	.short	(.L_19 - .L_18)
.L_18:
        /*004c*/ 	.word	0x00000000
        /*0050*/ 	.short	0x0003
        /*0052*/ 	.short	0x0018
        /*0054*/ 	.byte	0x00, 0xf4, 0x21, 0x00


	//----- nvinfo : EIATTR_KPARAM_INFO
	.align		4
.L_19:
        /*0058*/ 	.byte	0x04, 0x17
        /*005a*/ 	.short	(.L_21 - .L_20)
.L_20:
        /*005c*/ 	.word	0x00000000
        /*0060*/ 	.short	0x0002
        /*0062*/ 	.short	0x0010
        /*0064*/ 	.byte	0x00, 0xf4, 0x21, 0x00


	//----- nvinfo : EIATTR_KPARAM_INFO
	.align		4
.L_21:
        /*0068*/ 	.byte	0x04, 0x17
        /*006a*/ 	.short	(.L_23 - .L_22)
.L_22:
        /*006c*/ 	.word	0x00000000
        /*0070*/ 	.short	0x0001
        /*0072*/ 	.short	0x0008
        /*0074*/ 	.byte	0x00, 0xf4, 0x21, 0x00


	//----- nvinfo : EIATTR_KPARAM_INFO
	.align		4
.L_23:
        /*0078*/ 	.byte	0x04, 0x17
        /*007a*/ 	.short	(.L_25 - .L_24)
.L_24:
        /*007c*/ 	.word	0x00000000
        /*0080*/ 	.short	0x0000
        /*0082*/ 	.short	0x0000
        /*0084*/ 	.byte	0x00, 0xf4, 0x21, 0x00


	//----- nvinfo : EIATTR_SPARSE_MMA_MASK
	.align		4
.L_25:
        /*0088*/ 	.byte	0x03, 0x50
        /*008a*/ 	.short	0x0000


	//----- nvinfo : EIATTR_MAXREG_COUNT
	.align		4
        /*008c*/ 	.byte	0x03, 0x1b
        /*008e*/ 	.short	0x00ff


	//----- nvinfo : EIATTR_EXIT_INSTR_OFFSETS
	.align		4
        /*0090*/ 	.byte	0x04, 0x1c
        /*0092*/ 	.short	(.L_27 - .L_26)


	//   ....[0]....
.L_26:
        /*0094*/ 	.word	0x00000440


	//   ....[1]....
        /*0098*/ 	.word	0x00000490


	//----- nvinfo : EIATTR_REQNTID
	.align		4
.L_27:
        /*009c*/ 	.byte	0x04, 0x10
        /*009e*/ 	.short	(.L_29 - .L_28)
.L_28:
        /*00a0*/ 	.word	0x00000020
        /*00a4*/ 	.word	0x00000001
        /*00a8*/ 	.word	0x00000001


	//----- nvinfo : EIATTR_CBANK_PARAM_SIZE
	.align		4
.L_29:
        /*00ac*/ 	.byte	0x03, 0x19
        /*00ae*/ 	.short	0x0038


	//----- nvinfo : EIATTR_PARAM_CBANK
	.align		4
        /*00b0*/ 	.byte	0x04, 0x0a
        /*00b2*/ 	.short	(.L_31 - .L_30)
	.align		4
.L_30:
        /*00b4*/ 	.word	index@(.nv.constant0.triton_poi_fused_clone_0)
        /*00b8*/ 	.short	0x0210
        /*00ba*/ 	.short	0x0038


	//----- nvinfo : EIATTR_SW_WAR
	.align		4
.L_31:
        /*00bc*/ 	.byte	0x04, 0x36
        /*00be*/ 	.short	(.L_33 - .L_32)
.L_32:
        /*00c0*/ 	.word	0x00000008
.L_33:


//--------------------- .nv.callgraph             --------------------------
	.section	.nv.callgraph,"",@"SHT_CUDA_CALLGRAPH"
	.align	4
	.sectionentsize	8
	.align		4
        /*0000*/ 	.word	0x00000000
	.align		4
        /*0004*/ 	.word	0xffffffff
	.align		4
        /*0008*/ 	.word	0x00000000
	.align		4
        /*000c*/ 	.word	0xfffffffe
	.align		4
        /*0010*/ 	.word	0x00000000
	.align		4
        /*0014*/ 	.word	0xfffffffd
	.align		4
        /*0018*/ 	.word	0x00000000
	.align		4
        /*001c*/ 	.word	0xfffffffc


//--------------------- .text.triton_poi_fused_clone_0 --------------------------
	.section	.text.triton_poi_fused_clone_0,"ax",@progbits
	.sectionflags	@"SHF_BARRIERS=1"
	.align	128
        .global         triton_poi_fused_clone_0
        .type           triton_poi_fused_clone_0,@function
        .size           triton_poi_fused_clone_0,(.L_x_1 - triton_poi_fused_clone_0)
        .other          triton_poi_fused_clone_0,@"STO_CUDA_ENTRY STV_DEFAULT"
triton_poi_fused_clone_0:
.text.triton_poi_fused_clone_0:
[----:B------:R-:W0:Y:S01]  /*0000*/  LDC R1, c[0x0][0x28] ;  /* 0x00000a00ff017b82 */ /* 0x000e220000000800 */
[----:B------:R-:W1:Y:S07]  /*0010*/  S2R R0, SR_CTAID.Y ;  /* 0x0000000000007919 */ /* 0x000e6e0000002600 */
[----:B------:R-:W2:Y:S01]  /*0020*/  LDC.64 R2, c[0x0][0x210] ;  /* 0x00008400ff027b82 */ /* 0x000ea20000000a00 */
[----:B------:R-:W-:Y:S01]  /*0030*/  CS2R R14, SRZ ;  /* 0x00000000000e7805 */ /* 0x000fe2000001ff00 */
[----:B------:R-:W-:Y:S01]  /*0040*/  ULDC.64 UR6, c[0x0][0x208] ;  /* 0x0000820000067ab9 */ /* 0x000fe20000000a00 */
[----:B------:R-:W3:Y:S01]  /*0050*/  S2R R17, SR_TID.X ;  /* 0x0000000000117919 */ /* 0x000ee20000002100 */
[----:B------:R-:W4:Y:S04]  /*0060*/  S2R R10, SR_CTAID.X ;  /* 0x00000000000a7919 */ /* 0x000f280000002500 */
[----:B------:R-:W5:Y:S01]  /*0070*/  LDC.64 R4, c[0x0][0x218] ;  /* 0x00008600ff047b82 */ /* 0x000f620000000a00 */
[----:B-1----:R-:W-:Y:S01]  /*0080*/  IMAD.SHL.U32 R0, R0, 0x10, RZ ;  /* 0x0000001000007824 */ /* 0x002fe200078e00ff */
[----:B---3--:R-:W-:-:S04]  /*0090*/  SHF.R.U32.HI R11, RZ, 0x4, R17 ;  /* 0x00000004ff0b7819 */ /* 0x008fc80000011611 */
[----:B------:R-:W-:Y:S01]  /*00a0*/  LOP3.LUT R8, R0, 0xf, R17, 0xf8, !PT ;  /* 0x0000000f00087812 */ /* 0x000fe200078ef811 */
[----:B----4-:R-:W-:Y:S01]  /*00b0*/  IMAD.SHL.U32 R10, R10, 0x2, RZ ;  /* 0x000000020a0a7824 */ /* 0x010fe200078e00ff */
[----:B------:R-:W-:Y:S02]  /*00c0*/  SGXT.U32 R11, R11, 0x1 ;  /* 0x000000010b0b781a */ /* 0x000fe40000000000 */
[----:B------:R-:W-:Y:S02]  /*00d0*/  SHF.R.S32.HI R7, RZ, 0x1f, R8 ;  /* 0x0000001fff077819 */ /* 0x000fe40000011408 */
[----:B------:R-:W-:Y:S02]  /*00e0*/  LOP3.LUT R9, R10, R11, RZ, 0xfc, !PT ;  /* 0x0000000b0a097212 */ /* 0x000fe400078efcff */
[----:B------:R-:W-:Y:S02]  /*00f0*/  LEA.HI R12, R7, R8, RZ, 0x2 ;  /* 0x00000008070c7211 */ /* 0x000fe400078f10ff */
[----:B------:R-:W1:Y:S01]  /*0100*/  LDC.64 R6, c[0x0][0x220] ;  /* 0x00008800ff067b82 */ /* 0x000e620000000a00 */
[----:B------:R-:W-:-:S02]  /*0110*/  ISETP.GE.AND P0, PT, R9, 0x4, PT ;  /* 0x000000040900780c */ /* 0x000fc40003f06270 */
[C---:B------:R-:W-:Y:S01]  /*0120*/  LOP3.LUT R13, R12.reuse, 0xfffffffc, RZ, 0xc0, !PT ;  /* 0xfffffffc0c0d7812 */ /* 0x040fe200078ec0ff */
[----:B------:R-:W-:Y:S01]  /*0130*/  IMAD.SHL.U32 R12, R12, 0x4, RZ ;  /* 0x000000040c0c7824 */ /* 0x000fe200078e00ff */
[C---:B------:R-:W-:Y:S02]  /*0140*/  ISETP.LT.AND P0, PT, R8.reuse, 0x10, !P0 ;  /* 0x000000100800780c */ /* 0x040fe40004701270 */
[C---:B------:R-:W-:Y:S01]  /*0150*/  ISETP.GE.AND P1, PT, R8.reuse, 0x10, PT ;  /* 0x000000100800780c */ /* 0x040fe20003f26270 */
[----:B------:R-:W-:Y:S01]  /*0160*/  IMAD.IADD R13, R8, 0x1, -R13 ;  /* 0x00000001080d7824 */ /* 0x000fe200078e0a0d */
[----:B------:R-:W-:-:S03]  /*0170*/  LOP3.LUT R12, R12, 0xfffffff0, RZ, 0xc0, !PT ;  /* 0xfffffff00c0c7812 */ /* 0x000fc600078ec0ff */
[----:B------:R-:W-:Y:S02]  /*0180*/  IMAD R9, R9, 0x4, R13 ;  /* 0x0000000409097824 */ /* 0x000fe400078e020d */
[----:B-----5:R-:W-:-:S04]  /*0190*/  IMAD.WIDE R4, R13, 0x4, R4 ;  /* 0x000000040d047825 */ /* 0x020fc800078e0204 */
[----:B------:R-:W-:Y:S02]  /*01a0*/  IMAD.IADD R9, R9, 0x1, R12 ;  /* 0x0000000109097824 */ /* 0x000fe400078e020c */
[----:B------:R-:W-:Y:S01]  /*01b0*/  IMAD.MOV.U32 R12, RZ, RZ, RZ ;  /* 0x000000ffff0c7224 */ /* 0x000fe200078e00ff */
[----:B------:R-:W3:Y:S01]  /*01c0*/  @!P1 LDG.E.EL R15, desc[UR6][R4.64] ;  /* 0x00000006040f9981 */ /* 0x000ee2000c2e1900 */
[----:B--2---:R-:W-:Y:S02]  /*01d0*/  IMAD.WIDE R2, R9, 0x4, R2 ;  /* 0x0000000409027825 */ /* 0x004fe400078e0202 */
[----:B------:R-:W2:Y:S02]  /*01e0*/  LDC.64 R8, c[0x0][0x228] ;  /* 0x00008a00ff087b82 */ /* 0x000ea40000000a00 */
[C---:B-1----:R-:W-:Y:S01]  /*01f0*/  IMAD.WIDE R6, R13.reuse, 0x4, R6 ;  /* 0x000000040d067825 */ /* 0x042fe200078e0206 */
[----:B------:R1:W3:Y:S04]  /*0200*/  @P0 LDG.E.EL R12, desc[UR6][R2.64] ;  /* 0x00000006020c0981 */ /* 0x0002e8000c2e1900 */
[----:B------:R-:W4:Y:S01]  /*0210*/  @!P1 LDG.E.EL R14, desc[UR6][R6.64] ;  /* 0x00000006060e9981 */ /* 0x000f22000c2e1900 */
[----:B--2---:R-:W-:-:S04]  /*0220*/  IMAD.WIDE R8, R13, 0x4, R8 ;  /* 0x000000040d087825 */ /* 0x004fc800078e0208 */
[----:B------:R-:W-:-:S06]  /*0230*/  IMAD.MOV.U32 R13, RZ, RZ, RZ ;  /* 0x000000ffff0d7224 */ /* 0x000fcc00078e00ff */
[----:B------:R-:W2:Y:S01]  /*0240*/  @!P1 LDG.E.EL R13, desc[UR6][R8.64] ;  /* 0x00000006080d9981 */ /* 0x000ea2000c2e1900 */
[----:B------:R-:W5:Y:S01]  /*0250*/  S2UR UR5, SR_CgaCtaId ;  /* 0x00000000000579c3 */ /* 0x000f620000008800 */
[----:B-1----:R-:W-:Y:S01]  /*0260*/  IMAD.SHL.U32 R2, R17, 0x2, RZ ;  /* 0x0000000211027824 */ /* 0x002fe200078e00ff */
[----:B------:R-:W-:-:S04]  /*0270*/  UMOV UR4, 0x400 ;  /* 0x0000040000047882 */ /* 0x000fc80000000000 */
[----:B------:R-:W-:Y:S02]  /*0280*/  LOP3.LUT R3, R2, 0x1e, RZ, 0xc0, !PT ;  /* 0x0000001e02037812 */ /* 0x000fe400078ec0ff */
[----:B------:R-:W-:Y:S01]  /*0290*/  LOP3.LUT R11, R11, 0x1e, R2, 0xf8, !PT ;  /* 0x0000001e0b0b7812 */ /* 0x000fe200078ef802 */
[----:B0----5:R-:W-:-:S06]  /*02a0*/  UPRMT UR4, UR5, 0x654, UR4 ;  /* 0x0000065405047896 */ /* 0x021fcc0008000004 */
[----:B------:R-:W-:-:S05]  /*02b0*/  LEA R4, R3, UR4, 0x1 ;  /* 0x0000000403047c11 */ /* 0x000fca000f8e08ff */
[----:B------:R-:W-:Y:S01]  /*02c0*/  IMAD R11, R11, 0x4, R4 ;  /* 0x000000040b0b7824 */ /* 0x000fe200078e0204 */
[----:B------:R-:W-:Y:S02]  /*02d0*/  LOP3.LUT R5, R2, 0x3c, RZ, 0xc0, !PT ;  /* 0x0000003c02057812 */ /* 0x000fe400078ec0ff */
[----:B------:R-:W-:-:S03]  /*02e0*/  LOP3.LUT R2, R17, 0x1f, RZ, 0xc0, !PT ;  /* 0x0000001f11027812 */ /* 0x000fc600078ec0ff */
[----:B------:R-:W-:-:S04]  /*02f0*/  VIADD R5, R5, UR4 ;  /* 0x0000000405057c36 */ /* 0x000fc80008000000 */
[----:B------:R-:W-:Y:S02]  /*0300*/  IMAD R4, R2, 0x4, R5 ;  /* 0x0000000402047824 */ /* 0x000fe400078e0205 */
[----:B------:R-:W0:Y:S01]  /*0310*/  LDC.64 R2, c[0x0][0x230] ;  /* 0x00008c00ff027b82 */ /* 0x000e220000000a00 */
[----:B------:R-:W-:Y:S02]  /*0320*/  SHF.R.U32.HI R5, RZ, 0x1, R17 ;  /* 0x00000001ff057819 */ /* 0x000fe40000011611 */
[----:B------:R-:W-:Y:S02]  /*0330*/  LOP3.LUT R10, R10, 0x1, R17, 0xf8, !PT ;  /* 0x000000010a0a7812 */ /* 0x000fe400078ef811 */
[----:B------:R-:W-:Y:S02]  /*0340*/  SGXT.U32 R5, R5, 0x4 ;  /* 0x000000040505781a */ /* 0x000fe40000000000 */
[----:B------:R-:W-:Y:S02]  /*0350*/  ISETP.GE.AND P0, PT, R10, 0x4, PT ;  /* 0x000000040a00780c */ /* 0x000fe40003f06270 */
[----:B------:R-:W-:-:S04]  /*0360*/  LOP3.LUT R5, R0, R5, RZ, 0xfc, !PT ;  /* 0x0000000500057212 */ /* 0x000fc800078efcff */
[C---:B------:R-:W-:Y:S01]  /*0370*/  ISETP.LT.AND P0, PT, R5.reuse, 0x10, !P0 ;  /* 0x000000100500780c */ /* 0x040fe20004701270 */
[----:B------:R-:W-:-:S04]  /*0380*/  IMAD R5, R5, 0x4, R10 ;  /* 0x0000000405057824 */ /* 0x000fc800078e020a */
[----:B0-----:R-:W-:-:S04]  /*0390*/  IMAD.WIDE R2, R5, 0x4, R2 ;  /* 0x0000000405027825 */ /* 0x001fc800078e0202 */
[----:B---3--:R-:W-:-:S04]  /*03a0*/  FADD R12, R15, R12 ;  /* 0x0000000c0f0c7221 */ /* 0x008fc80000000000 */
[----:B----4-:R-:W-:-:S05]  /*03b0*/  FADD R14, R12, R14 ;  /* 0x0000000e0c0e7221 */ /* 0x010fca0000000000 */
[----:B------:R-:W-:Y:S01]  /*03c0*/  STS [R11], R14 ;  /* 0x0000000e0b007388 */ /* 0x000fe20000000800 */
[----:B------:R-:W-:Y:S06]  /*03d0*/  BAR.SYNC.DEFER_BLOCKING 0x0 ;  /* 0x0000000000007b1d */ /* 0x000fec0000010000 */
[----:B------:R-:W0:Y:S01]  /*03e0*/  LDS R7, [R4] ;  /* 0x0000000004077984 */ /* 0x000e220000000800 */
[----:B--2---:R-:W-:-:S03]  /*03f0*/  FADD R12, R12, R13 ;  /* 0x0000000d0c0c7221 */ /* 0x004fc60000000000 */
[----:B0-----:R0:W-:Y:S01]  /*0400*/  @P0 STG.E desc[UR6][R2.64], R7 ;  /* 0x0000000702000986 */ /* 0x0011e2000c101906 */
[----:B------:R-:W-:Y:S06]  /*0410*/  BAR.SYNC.DEFER_BLOCKING 0x0 ;  /* 0x0000000000007b1d */ /* 0x000fec0000010000 */
[----:B------:R0:W-:Y:S02]  /*0420*/  STS [R11], R12 ;  /* 0x0000000c0b007388 */ /* 0x0001e40000000800 */
[----:B------:R-:W-:Y:S06]  /*0430*/  BAR.SYNC.DEFER_BLOCKING 0x0 ;  /* 0x0000000000007b1d */ /* 0x000fec0000010000 */
[----:B0-----:R-:W-:Y:S05]  /*0440*/  @!P0 EXIT ;  /* 0x000000000000894d */ /* 0x001fea0003800000 */
[----:B------:R-:W0:Y:S01]  /*0450*/  LDS R7, [R4] ;  /* 0x0000000004077984 */ /* 0x000e220000000800 */
[----:B------:R-:W1:Y:S02]  /*0460*/  LDC.64 R2, c[0x0][0x238] ;  /* 0x00008e00ff027b82 */ /* 0x000e640000000a00 */
[----:B-1----:R-:W-:-:S05]  /*0470*/  IMAD.WIDE R2, R5, 0x4, R2 ;  /* 0x0000000405027825 */ /* 0x002fca00078e0202 */
[----:B0-----:R-:W-:Y:S01]  /*0480*/  STG.E desc[UR6][R2.64], R7 ;  /* 0x0000000702007986 */ /* 0x001fe2000c101906 */
[----:B------:R-:W-:Y:S05]  /*0490*/  EXIT ;  /* 0x000000000000794d */ /* 0x000fea0003800000 */
.L_x_0:
[----:B------:R-:W-:-:S00]  /*04a0*/  BRA `(.L_x_0) ;  /* 0xfffffffc00fc7947 */ /* 0x000fc0000383ffff */
[----:B------:R-:W-:-:S00]  /*04b0*/  NOP ;  /* 0x0000000000007918 */ /* 0x000fc00000000000 */
        /* <DEDUP_REMOVED lines=12> */
.L_x_1:


//--------------------- .nv.shared.triton_poi_fused_clone_0 --------------------------
	.section	.nv.shared.triton_poi_fused_clone_0,"aw",@nobits
	.sectionflags	@""
	.align	16
	.zero		1024


//--------------------- .nv.constant0.triton_poi_fused_clone_0 --------------------------
	.section	.nv.constant0.triton_poi_fused_clone_0,"a",@progbits
	.sectionflags	@""
	.align	4
.nv.constant0.triton_poi_fused_clone_0:
	.zero		584
